//
// Generated by NVIDIA NVVM Compiler
//
// Compiler Build ID: CL-36424714
// Cuda compilation tools, release 13.0, V13.0.88
// Based on NVVM 20.0.0
//

.version 9.0
.target sm_100
.address_size 64

	// .globl	_Z13mooreFilter2dPhS_mmS_ji

.visible .entry _Z13mooreFilter2dPhS_mmS_ji(
	.param .u64 .ptr .align 1 _Z13mooreFilter2dPhS_mmS_ji_param_0,
	.param .u64 .ptr .align 1 _Z13mooreFilter2dPhS_mmS_ji_param_1,
	.param .u64 _Z13mooreFilter2dPhS_mmS_ji_param_2,
	.param .u64 _Z13mooreFilter2dPhS_mmS_ji_param_3,
	.param .u64 .ptr .align 1 _Z13mooreFilter2dPhS_mmS_ji_param_4,
	.param .u32 _Z13mooreFilter2dPhS_mmS_ji_param_5,
	.param .u32 _Z13mooreFilter2dPhS_mmS_ji_param_6
)
{
	.reg .pred 	%p<16>;
	.reg .b16 	%rs<8>;
	.reg .b32 	%r<208>;
	.reg .b64 	%rd<84>;

	ld.param.u64 	%rd8, [_Z13mooreFilter2dPhS_mmS_ji_param_0];
	ld.param.u64 	%rd9, [_Z13mooreFilter2dPhS_mmS_ji_param_1];
	ld.param.u64 	%rd10, [_Z13mooreFilter2dPhS_mmS_ji_param_2];
	ld.param.u64 	%rd7, [_Z13mooreFilter2dPhS_mmS_ji_param_3];
	ld.param.u64 	%rd11, [_Z13mooreFilter2dPhS_mmS_ji_param_4];
	ld.param.u32 	%r33, [_Z13mooreFilter2dPhS_mmS_ji_param_5];
	cvta.to.global.u64 	%rd1, %rd11;
	cvta.to.global.u64 	%rd2, %rd9;
	cvta.to.global.u64 	%rd3, %rd8;
	mov.u32 	%r34, %ctaid.x;
	mov.u32 	%r35, %ntid.x;
	mov.u32 	%r36, %tid.x;
	mad.lo.s32 	%r37, %r34, %r35, %r36;
	mov.u32 	%r39, %ctaid.y;
	mov.u32 	%r40, %ntid.y;
	mov.u32 	%r41, %tid.y;
	mad.lo.s32 	%r42, %r39, %r40, %r41;
	cvt.u64.u32 	%rd4, %r42;
	cvt.s64.s32 	%rd12, %r37;
	mad.lo.s64 	%rd5, %rd10, %rd4, %rd12;
	mul.lo.s32 	%r1, %r33, %r33;
	shr.u32 	%r43, %r33, 1;
	cvt.u64.u32 	%rd6, %r43;
	sub.s64 	%rd13, %rd10, %rd6;
	setp.le.u64 	%p1, %rd13, %rd12;
	add.s32 	%r2, %r43, -1;
	setp.le.u32 	%p2, %r37, %r2;
	or.pred  	%p3, %p1, %p2;
	@%p3 bra 	$L__BB0_16;
	cvt.u32.u64 	%r45, %rd4;
	sub.s64 	%rd14, %rd7, %rd6;
	setp.le.u64 	%p4, %rd14, %rd4;
	setp.le.u32 	%p5, %r45, %r2;
	or.pred  	%p6, %p5, %p4;
	@%p6 bra 	$L__BB0_16;
	shr.u32 	%r46, %r1, 1;
	cvt.u32.u64 	%r47, %rd5;
	sub.s32 	%r196, %r47, %r46;
	setp.eq.s32 	%p7, %r1, 0;
	mov.b16 	%rs7, 0;
	@%p7 bra 	$L__BB0_15;
	and.b32  	%r4, %r1, 13;
	setp.lt.u32 	%p8, %r1, 16;
	mov.b32 	%r201, 0;
	mov.u32 	%r207, %r201;
	@%p8 bra 	$L__BB0_6;
	and.b32  	%r201, %r1, -16;
	mov.b32 	%r193, 0;
	mov.u32 	%r207, %r193;
$L__BB0_5:
	.pragma "nounroll";
	cvt.u64.u32 	%rd17, %r193;
	add.s64 	%rd18, %rd1, %rd17;
	cvt.u64.u32 	%rd19, %r196;
	add.s64 	%rd20, %rd3, %rd19;
	add.s32 	%r51, %r196, 1;
	cvt.u64.u32 	%rd21, %r51;
	add.s64 	%rd22, %rd3, %rd21;
	add.s32 	%r52, %r196, 2;
	cvt.u64.u32 	%rd23, %r52;
	add.s64 	%rd24, %rd3, %rd23;
	add.s32 	%r53, %r196, 3;
	cvt.u64.u32 	%rd25, %r53;
	add.s64 	%rd26, %rd3, %rd25;
	ld.global.u8 	%r54, [%rd26];
	ld.global.u8 	%r55, [%rd24];
	prmt.b32 	%r56, %r55, %r54, 0x3340U;
	ld.global.u8 	%r57, [%rd20];
	ld.global.u8 	%r58, [%rd22];
	prmt.b32 	%r59, %r57, %r58, 0x3340U;
	prmt.b32 	%r60, %r59, %r56, 0x5410U;
	ld.global.u8 	%r61, [%rd18+3];
	ld.global.u8 	%r62, [%rd18+2];
	prmt.b32 	%r63, %r62, %r61, 0x3340U;
	ld.global.u8 	%r64, [%rd18+1];
	ld.global.u8 	%r65, [%rd18];
	prmt.b32 	%r66, %r65, %r64, 0x3340U;
	prmt.b32 	%r67, %r66, %r63, 0x5410U;
	mov.b32 	%r68, 0;
	dp4a.u32.u32 	%r69, %r60, %r67, %r68;
	add.s32 	%r70, %r196, 4;
	cvt.u64.u32 	%rd27, %r70;
	add.s64 	%rd28, %rd3, %rd27;
	add.s32 	%r71, %r196, 5;
	cvt.u64.u32 	%rd29, %r71;
	add.s64 	%rd30, %rd3, %rd29;
	add.s32 	%r72, %r196, 6;
	cvt.u64.u32 	%rd31, %r72;
	add.s64 	%rd32, %rd3, %rd31;
	add.s32 	%r73, %r196, 7;
	cvt.u64.u32 	%rd33, %r73;
	add.s64 	%rd34, %rd3, %rd33;
	ld.global.u8 	%r74, [%rd34];
	ld.global.u8 	%r75, [%rd32];
	prmt.b32 	%r76, %r75, %r74, 0x3340U;
	ld.global.u8 	%r77, [%rd30];
	ld.global.u8 	%r78, [%rd28];
	prmt.b32 	%r79, %r78, %r77, 0x3340U;
	prmt.b32 	%r80, %r79, %r76, 0x5410U;
	ld.global.u8 	%r81, [%rd18+7];
	ld.global.u8 	%r82, [%rd18+6];
	prmt.b32 	%r83, %r82, %r81, 0x3340U;
	ld.global.u8 	%r84, [%rd18+5];
	ld.global.u8 	%r85, [%rd18+4];
	prmt.b32 	%r86, %r85, %r84, 0x3340U;
	prmt.b32 	%r87, %r86, %r83, 0x5410U;
	dp4a.u32.u32 	%r88, %r80, %r87, %r68;
	add.s32 	%r89, %r196, 8;
	cvt.u64.u32 	%rd35, %r89;
	add.s64 	%rd36, %rd3, %rd35;
	add.s32 	%r90, %r196, 9;
	cvt.u64.u32 	%rd37, %r90;
	add.s64 	%rd38, %rd3, %rd37;
	add.s32 	%r91, %r196, 10;
	cvt.u64.u32 	%rd39, %r91;
	add.s64 	%rd40, %rd3, %rd39;
	add.s32 	%r92, %r196, 11;
	cvt.u64.u32 	%rd41, %r92;
	add.s64 	%rd42, %rd3, %rd41;
	ld.global.u8 	%r93, [%rd42];
	ld.global.u8 	%r94, [%rd40];
	prmt.b32 	%r95, %r94, %r93, 0x3340U;
	ld.global.u8 	%r96, [%rd38];
	ld.global.u8 	%r97, [%rd36];
	prmt.b32 	%r98, %r97, %r96, 0x3340U;
	prmt.b32 	%r99, %r98, %r95, 0x5410U;
	ld.global.u8 	%r100, [%rd18+11];
	ld.global.u8 	%r101, [%rd18+10];
	prmt.b32 	%r102, %r101, %r100, 0x3340U;
	ld.global.u8 	%r103, [%rd18+9];
	ld.global.u8 	%r104, [%rd18+8];
	prmt.b32 	%r105, %r104, %r103, 0x3340U;
	prmt.b32 	%r106, %r105, %r102, 0x5410U;
	dp4a.u32.u32 	%r107, %r99, %r106, %r68;
	add.s32 	%r108, %r196, 12;
	cvt.u64.u32 	%rd43, %r108;
	add.s64 	%rd44, %rd3, %rd43;
	add.s32 	%r109, %r196, 13;
	cvt.u64.u32 	%rd45, %r109;
	add.s64 	%rd46, %rd3, %rd45;
	add.s32 	%r110, %r196, 14;
	cvt.u64.u32 	%rd47, %r110;
	add.s64 	%rd48, %rd3, %rd47;
	add.s32 	%r111, %r196, 15;
	cvt.u64.u32 	%rd49, %r111;
	add.s64 	%rd50, %rd3, %rd49;
	ld.global.u8 	%r112, [%rd50];
	ld.global.u8 	%r113, [%rd48];
	prmt.b32 	%r114, %r113, %r112, 0x3340U;
	ld.global.u8 	%r115, [%rd46];
	ld.global.u8 	%r116, [%rd44];
	prmt.b32 	%r117, %r116, %r115, 0x3340U;
	prmt.b32 	%r118, %r117, %r114, 0x5410U;
	ld.global.u8 	%r119, [%rd18+15];
	ld.global.u8 	%r120, [%rd18+14];
	prmt.b32 	%r121, %r120, %r119, 0x3340U;
	ld.global.u8 	%r122, [%rd18+13];
	ld.global.u8 	%r123, [%rd18+12];
	prmt.b32 	%r124, %r123, %r122, 0x3340U;
	prmt.b32 	%r125, %r124, %r121, 0x5410U;
	dp4a.u32.u32 	%r126, %r118, %r125, %r68;
	add.s32 	%r127, %r126, %r107;
	add.s32 	%r128, %r127, %r88;
	add.s32 	%r129, %r128, %r69;
	add.s32 	%r207, %r129, %r207;
	add.s32 	%r193, %r193, 16;
	add.s32 	%r196, %r196, 16;
	setp.ne.s32 	%p9, %r193, %r201;
	@%p9 bra 	$L__BB0_5;
$L__BB0_6:
	setp.eq.s32 	%p10, %r4, 0;
	@%p10 bra 	$L__BB0_14;
	and.b32  	%r16, %r1, 5;
	setp.lt.u32 	%p11, %r4, 8;
	@%p11 bra 	$L__BB0_9;
	cvt.u64.u32 	%rd51, %r201;
	add.s64 	%rd52, %rd1, %rd51;
	cvt.u64.u32 	%rd53, %r196;
	add.s64 	%rd54, %rd3, %rd53;
	add.s32 	%r131, %r196, 1;
	cvt.u64.u32 	%rd55, %r131;
	add.s64 	%rd56, %rd3, %rd55;
	add.s32 	%r132, %r196, 2;
	cvt.u64.u32 	%rd57, %r132;
	add.s64 	%rd58, %rd3, %rd57;
	add.s32 	%r133, %r196, 3;
	cvt.u64.u32 	%rd59, %r133;
	add.s64 	%rd60, %rd3, %rd59;
	ld.global.u8 	%r134, [%rd60];
	ld.global.u8 	%r135, [%rd58];
	prmt.b32 	%r136, %r135, %r134, 0x3340U;
	ld.global.u8 	%r137, [%rd54];
	ld.global.u8 	%r138, [%rd56];
	prmt.b32 	%r139, %r137, %r138, 0x3340U;
	prmt.b32 	%r140, %r139, %r136, 0x5410U;
	ld.global.u8 	%r141, [%rd52+3];
	ld.global.u8 	%r142, [%rd52+2];
	prmt.b32 	%r143, %r142, %r141, 0x3340U;
	ld.global.u8 	%r144, [%rd52+1];
	ld.global.u8 	%r145, [%rd52];
	prmt.b32 	%r146, %r145, %r144, 0x3340U;
	prmt.b32 	%r147, %r146, %r143, 0x5410U;
	mov.b32 	%r148, 0;
	dp4a.u32.u32 	%r149, %r140, %r147, %r148;
	add.s32 	%r150, %r196, 4;
	cvt.u64.u32 	%rd61, %r150;
	add.s64 	%rd62, %rd3, %rd61;
	add.s32 	%r151, %r196, 5;
	cvt.u64.u32 	%rd63, %r151;
	add.s64 	%rd64, %rd3, %rd63;
	add.s32 	%r152, %r196, 6;
	cvt.u64.u32 	%rd65, %r152;
	add.s64 	%rd66, %rd3, %rd65;
	add.s32 	%r153, %r196, 7;
	cvt.u64.u32 	%rd67, %r153;
	add.s64 	%rd68, %rd3, %rd67;
	ld.global.u8 	%r154, [%rd68];
	ld.global.u8 	%r155, [%rd66];
	prmt.b32 	%r156, %r155, %r154, 0x3340U;
	ld.global.u8 	%r157, [%rd64];
	ld.global.u8 	%r158, [%rd62];
	prmt.b32 	%r159, %r158, %r157, 0x3340U;
	prmt.b32 	%r160, %r159, %r156, 0x5410U;
	ld.global.u8 	%r161, [%rd52+7];
	ld.global.u8 	%r162, [%rd52+6];
	prmt.b32 	%r163, %r162, %r161, 0x3340U;
	ld.global.u8 	%r164, [%rd52+5];
	ld.global.u8 	%r165, [%rd52+4];
	prmt.b32 	%r166, %r165, %r164, 0x3340U;
	prmt.b32 	%r167, %r166, %r163, 0x5410U;
	dp4a.u32.u32 	%r168, %r160, %r167, %r148;
	add.s32 	%r169, %r168, %r149;
	add.s32 	%r207, %r169, %r207;
	add.s32 	%r201, %r201, 8;
	add.s32 	%r196, %r196, 8;
$L__BB0_9:
	setp.eq.s32 	%p12, %r16, 0;
	@%p12 bra 	$L__BB0_14;
	setp.lt.u32 	%p13, %r16, 4;
	@%p13 bra 	$L__BB0_12;
	cvt.u64.u32 	%rd69, %r201;
	add.s64 	%rd70, %rd1, %rd69;
	cvt.u64.u32 	%rd71, %r196;
	add.s64 	%rd72, %rd3, %rd71;
	add.s32 	%r171, %r196, 1;
	cvt.u64.u32 	%rd73, %r171;
	add.s64 	%rd74, %rd3, %rd73;
	add.s32 	%r172, %r196, 2;
	cvt.u64.u32 	%rd75, %r172;
	add.s64 	%rd76, %rd3, %rd75;
	add.s32 	%r173, %r196, 3;
	cvt.u64.u32 	%rd77, %r173;
	add.s64 	%rd78, %rd3, %rd77;
	ld.global.u8 	%r174, [%rd78];
	ld.global.u8 	%r175, [%rd76];
	prmt.b32 	%r176, %r175, %r174, 0x3340U;
	ld.global.u8 	%r177, [%rd72];
	ld.global.u8 	%r178, [%rd74];
	prmt.b32 	%r179, %r177, %r178, 0x3340U;
	prmt.b32 	%r180, %r179, %r176, 0x5410U;
	ld.global.u8 	%r181, [%rd70+3];
	ld.global.u8 	%r182, [%rd70+2];
	prmt.b32 	%r183, %r182, %r181, 0x3340U;
	ld.global.u8 	%r184, [%rd70+1];
	ld.global.u8 	%r185, [%rd70];
	prmt.b32 	%r186, %r185, %r184, 0x3340U;
	prmt.b32 	%r187, %r186, %r183, 0x5410U;
	mov.b32 	%r188, 0;
	dp4a.u32.u32 	%r189, %r180, %r187, %r188;
	add.s32 	%r207, %r189, %r207;
	add.s32 	%r201, %r201, 4;
	add.s32 	%r196, %r196, 4;
$L__BB0_12:
	and.b32  	%r190, %r1, 1;
	setp.eq.b32 	%p14, %r190, 1;
	not.pred 	%p15, %p14;
	@%p15 bra 	$L__BB0_14;
	cvt.u64.u32 	%rd79, %r201;
	add.s64 	%rd80, %rd1, %rd79;
	ld.global.u8 	%rs5, [%rd80];
	cvt.u64.u32 	%rd81, %r196;
	add.s64 	%rd82, %rd3, %rd81;
	ld.global.u8 	%rs6, [%rd82];
	mul.wide.u16 	%r191, %rs6, %rs5;
	add.s32 	%r207, %r191, %r207;
$L__BB0_14:
	cvt.u16.u32 	%rs7, %r207;
$L__BB0_15:
	add.s64 	%rd83, %rd2, %rd5;
	st.global.u8 	[%rd83], %rs7;
	bra.uni 	$L__BB0_17;
$L__BB0_16:
	add.s64 	%rd15, %rd3, %rd5;
	ld.global.u8 	%rs3, [%rd15];
	add.s64 	%rd16, %rd2, %rd5;
	st.global.u8 	[%rd16], %rs3;
$L__BB0_17:
	ret;

}


// ===== COMPILED SASS (sm_100) =====

	.target	sm_100

	.elftype	@"ET_EXEC"


//--------------------- .note.nv.tkinfo           --------------------------
	.section	.note.nv.tkinfo,"",@"SHT_NOTE"
	.sectionflags	@"SHF_NOTE_NV_TKINFO"
	.tkinfo
        /*0018*/ 	.word	0x00000002
        /*0030*/ 	.string	""
        /*0030*/ 	.string	"ptxas"
        /*0030*/ 	.string	"Cuda compilation tools, release 13.0, V13.0.88"
        /*0030*/ 	.string	"Build cuda_13.0.r13.0/compiler.36424714_0"
        /*0030*/ 	.string	"-arch sm_100 -m 64 "



//--------------------- .note.nv.cuinfo           --------------------------
	.section	.note.nv.cuinfo,"",@"SHT_NOTE"
	.sectionflags	@"SHF_NOTE_NV_CUINFO"
        /*0018*/ 	.short	0x0002
        /*001a*/ 	.short	0x0064
        /*001c*/ 	.short	0x0082
	.zero		2


//--------------------- .nv.info                  --------------------------
	.section	.nv.info,"",@"SHT_CUDA_INFO"
	.align	4


	//----- nvinfo : EIATTR_REGCOUNT
	.align		4
        /*0000*/ 	.byte	0x04, 0x2f
        /*0002*/ 	.short	(.L_1 - .L_0)
	.align		4
.L_0:
        /*0004*/ 	.word	index@(_Z13mooreFilter2dPhS_mmS_ji)
        /*0008*/ 	.word	0x00000020


	//----- nvinfo : EIATTR_FRAME_SIZE
	.align		4
.L_1:
        /*000c*/ 	.byte	0x04, 0x11
        /*000e*/ 	.short	(.L_3 - .L_2)
	.align		4
.L_2:
        /*0010*/ 	.word	index@(_Z13mooreFilter2dPhS_mmS_ji)
        /*0014*/ 	.word	0x00000000


	//----- nvinfo : EIATTR_MIN_STACK_SIZE
	.align		4
.L_3:
        /*0018*/ 	.byte	0x04, 0x12
        /*001a*/ 	.short	(.L_5 - .L_4)
	.align		4
.L_4:
        /*001c*/ 	.word	index@(_Z13mooreFilter2dPhS_mmS_ji)
        /*0020*/ 	.word	0x00000000
.L_5:


//--------------------- .nv.compat                --------------------------
	.section	.nv.compat,"",@"SHT_CUDA_COMPAT_INFO"
	.align	4
        /*0000*/ 	.byte	0x02, 0x09, 0x00, 0x00, 0x02, 0x02, 0x01, 0x00, 0x02, 0x05, 0x05, 0x00, 0x03, 0x07, 0x01, 0x01
        /*0010*/ 	.byte	0x02, 0x03, 0x00, 0x00, 0x02, 0x06, 0x01, 0x00, 0x04, 0x0b, 0x08, 0x00, 0x09, 0x00, 0x00, 0x00
        /*0020*/ 	.byte	0x00, 0x00, 0x00, 0x00


//--------------------- .nv.info._Z13mooreFilter2dPhS_mmS_ji --------------------------
	.section	.nv.info._Z13mooreFilter2dPhS_mmS_ji,"",@"SHT_CUDA_INFO"
	.sectionflags	@""
	.align	4


	//----- nvinfo : EIATTR_CUDA_API_VERSION
	.align		4
        /*0000*/ 	.byte	0x04, 0x37
        /*0002*/ 	.short	(.L_7 - .L_6)
.L_6:
        /*0004*/ 	.word	0x00000082


	//----- nvinfo : EIATTR_KPARAM_INFO
	.align		4
.L_7:
        /*0008*/ 	.byte	0x04, 0x17
        /*000a*/ 	.short	(.L_9 - .L_8)
.L_8:
        /*000c*/ 	.word	0x00000000
        /*0010*/ 	.short	0x0006
        /*0012*/ 	.short	0x002c
        /*0014*/ 	.byte	0x00, 0xf0, 0x11, 0x00


	//----- nvinfo : EIATTR_KPARAM_INFO
	.align		4
.L_9:
        /*0018*/ 	.byte	0x04, 0x17
        /*001a*/ 	.short	(.L_11 - .L_10)
.L_10:
        /*001c*/ 	.word	0x00000000
        /*0020*/ 	.short	0x0005
        /*0022*/ 	.short	0x0028
        /*0024*/ 	.byte	0x00, 0xf0, 0x11, 0x00


	//----- nvinfo : EIATTR_KPARAM_INFO
	.align		4
.L_11:
        /*0028*/ 	.byte	0x04, 0x17
        /*002a*/ 	.short	(.L_13 - .L_12)
.L_12:
        /*002c*/ 	.word	0x00000000
        /*0030*/ 	.short	0x0004
        /*0032*/ 	.short	0x0020
        /*0034*/ 	.byte	0x00, 0xf5, 0x21, 0x00


	//----- nvinfo : EIATTR_KPARAM_INFO
	.align		4
.L_13:
        /*0038*/ 	.byte	0x04, 0x17
        /*003a*/ 	.short	(.L_15 - .L_14)
.L_14:
        /*003c*/ 	.word	0x00000000
        /*0040*/ 	.short	0x0003
        /*0042*/ 	.short	0x0018
        /*0044*/ 	.byte	0x00, 0xf0, 0x21, 0x00


	//----- nvinfo : EIATTR_KPARAM_INFO
	.align		4
.L_15:
        /*0048*/ 	.byte	0x04, 0x17
        /*004a*/ 	.short	(.L_17 - .L_16)
.L_16:
        /*004c*/ 	.word	0x00000000
        /*0050*/ 	.short	0x0002
        /*0052*/ 	.short	0x0010
        /*0054*/ 	.byte	0x00, 0xf0, 0x21, 0x00


	//----- nvinfo : EIATTR_KPARAM_INFO
	.align		4
.L_17:
        /*0058*/ 	.byte	0x04, 0x17
        /*005a*/ 	.short	(.L_19 - .L_18)
.L_18:
        /*005c*/ 	.word	0x00000000
        /*0060*/ 	.short	0x0001
        /*0062*/ 	.short	0x0008
        /*0064*/ 	.byte	0x00, 0xf5, 0x21, 0x00


	//----- nvinfo : EIATTR_KPARAM_INFO
	.align		4
.L_19:
        /*0068*/ 	.byte	0x04, 0x17
        /*006a*/ 	.short	(.L_21 - .L_20)
.L_20:
        /*006c*/ 	.word	0x00000000
        /*0070*/ 	.short	0x0000
        /*0072*/ 	.short	0x0000
        /*0074*/ 	.byte	0x00, 0xf5, 0x21, 0x00


	//----- nvinfo : EIATTR_SPARSE_MMA_MASK
	.align		4
.L_21:
        /*0078*/ 	.byte	0x03, 0x50
        /*007a*/ 	.short	0x0000


	//----- nvinfo : EIATTR_MAXREG_COUNT
	.align		4
        /*007c*/ 	.byte	0x03, 0x1b
        /*007e*/ 	.short	0x00ff


	//----- nvinfo : EIATTR_MERCURY_ISA_VERSION
	.align		4
        /*0080*/ 	.byte	0x03, 0x5f
        /*0082*/ 	.short	0x0101


	//----- nvinfo : EIATTR_VRC_CTA_INIT_COUNT
	.align		4
        /*0084*/ 	.byte	0x02, 0x4a
	.zero		1
	.zero		1


	//----- nvinfo : EIATTR_EXIT_INSTR_OFFSETS
	.align		4
        /*0088*/ 	.byte	0x04, 0x1c
        /*008a*/ 	.short	(.L_23 - .L_22)


	//   ....[0]....
.L_22:
        /*008c*/ 	.word	0x000011a0


	//   ....[1]....
        /*0090*/ 	.word	0x00001230


	//----- nvinfo : EIATTR_CRS_STACK_SIZE
	.align		4
.L_23:
        /*0094*/ 	.byte	0x04, 0x1e
        /*0096*/ 	.short	(.L_25 - .L_24)
.L_24:
        /*0098*/ 	.word	0x00000000


	//----- nvinfo : EIATTR_CBANK_PARAM_SIZE
	.align		4
.L_25:
        /*009c*/ 	.byte	0x03, 0x19
        /*009e*/ 	.short	0x0030


	//----- nvinfo : EIATTR_PARAM_CBANK
	.align		4
        /*00a0*/ 	.byte	0x04, 0x0a
        /*00a2*/ 	.short	(.L_27 - .L_26)
	.align		4
.L_26:
        /*00a4*/ 	.word	index@(.nv.constant0._Z13mooreFilter2dPhS_mmS_ji)
        /*00a8*/ 	.short	0x0380
        /*00aa*/ 	.short	0x0030


	//----- nvinfo : EIATTR_SW_WAR
	.align		4
.L_27:
        /*00ac*/ 	.byte	0x04, 0x36
        /*00ae*/ 	.short	(.L_29 - .L_28)
.L_28:
        /*00b0*/ 	.word	0x00000008
.L_29:


//--------------------- .nv.callgraph             --------------------------
	.section	.nv.callgraph,"",@"SHT_CUDA_CALLGRAPH"
	.align	4
	.sectionentsize	8
	.align		4
        /*0000*/ 	.word	0x00000000
	.align		4
        /*0004*/ 	.word	0xffffffff
	.align		4
        /*0008*/ 	.word	0x00000000
	.align		4
        /*000c*/ 	.word	0xfffffffe
	.align		4
        /*0010*/ 	.word	0x00000000
	.align		4
        /*0014*/ 	.word	0xfffffffd
	.align		4
        /*0018*/ 	.word	0x00000000
	.align		4
        /*001c*/ 	.word	0xfffffffc


//--------------------- .text._Z13mooreFilter2dPhS_mmS_ji --------------------------
	.section	.text._Z13mooreFilter2dPhS_mmS_ji,"ax",@progbits
	.align	128
        .global         _Z13mooreFilter2dPhS_mmS_ji
        .type           _Z13mooreFilter2dPhS_mmS_ji,@function
        .size           _Z13mooreFilter2dPhS_mmS_ji,(.L_x_8 - _Z13mooreFilter2dPhS_mmS_ji)
        .other          _Z13mooreFilter2dPhS_mmS_ji,@"STO_CUDA_ENTRY STV_DEFAULT"
_Z13mooreFilter2dPhS_mmS_ji:
.text._Z13mooreFilter2dPhS_mmS_ji:
[----:B------:R-:W-:Y:S01]  /*0000*/  LDC R1, c[0x0][0x37c] ;  /* 0x0000df00ff017b82 */ /* 0x000fe20000000800 */
[----:B------:R-:W0:Y:S07]  /*0010*/  S2R R13, SR_TID.X ;  /* 0x00000000000d7919 */ /* 0x000e2e0000002100 */
[----:B------:R-:W1:Y:S01]  /*0020*/  LDC R6, c[0x0][0x3a8] ;  /* 0x0000ea00ff067b82 */ /* 0x000e620000000800 */
[----:B------:R-:W2:Y:S01]  /*0030*/  LDCU.64 UR6, c[0x0][0x358] ;  /* 0x00006b00ff0677ac */ /* 0x000ea20008000a00 */
[----:B------:R-:W-:Y:S01]  /*0040*/  BSSY.RECONVERGENT B0, `(.L_x_0) ;  /* 0x0000117000007945 */ /* 0x000fe20003800200 */
[----:B------:R-:W3:Y:S05]  /*0050*/  S2R R0, SR_TID.Y ;  /* 0x0000000000007919 */ /* 0x000eea0000002200 */
[----:B------:R-:W0:Y:S08]  /*0060*/  S2UR UR4, SR_CTAID.X ;  /* 0x00000000000479c3 */ /* 0x000e300000002500 */
[----:B------:R-:W0:Y:S08]  /*0070*/  LDC R12, c[0x0][0x360] ;  /* 0x0000d800ff0c7b82 */ /* 0x000e300000000800 */
[----:B------:R-:W4:Y:S01]  /*0080*/  LDC.64 R8, c[0x0][0x390] ;  /* 0x0000e400ff087b82 */ /* 0x000f220000000a00 */
[----:B-1----:R-:W-:-:S05]  /*0090*/  SHF.R.U32.HI R5, RZ, 0x1, R6 ;  /* 0x00000001ff057819 */ /* 0x002fca0000011606 */
[----:B------:R-:W-:Y:S02]  /*00a0*/  VIADD R2, R5, 0xffffffff ;  /* 0xffffffff05027836 */ /* 0x000fe40000000000 */
[----:B------:R-:W3:Y:S08]  /*00b0*/  S2UR UR5, SR_CTAID.Y ;  /* 0x00000000000579c3 */ /* 0x000ef00000002600 */
[----:B------:R-:W3:Y:S01]  /*00c0*/  LDC R3, c[0x0][0x364] ;  /* 0x0000d900ff037b82 */ /* 0x000ee20000000800 */
[----:B0-----:R-:W-:-:S05]  /*00d0*/  IMAD R12, R12, UR4, R13 ;  /* 0x000000040c0c7c24 */ /* 0x001fca000f8e020d */
[----:B------:R-:W-:Y:S02]  /*00e0*/  SHF.R.S32.HI R13, RZ, 0x1f, R12 ;  /* 0x0000001fff0d7819 */ /* 0x000fe4000001140c */
[----:B----4-:R-:W-:Y:S02]  /*00f0*/  IADD3 R7, P2, PT, -R5, R8, RZ ;  /* 0x0000000805077210 */ /* 0x010fe40007f5e1ff */
[----:B------:R-:W-:Y:S02]  /*0100*/  ISETP.GT.U32.AND P0, PT, R12, R2, PT ;  /* 0x000000020c00720c */ /* 0x000fe40003f04070 */
[----:B------:R-:W-:Y:S02]  /*0110*/  ISETP.LE.U32.AND P1, PT, R7, R12, PT ;  /* 0x0000000c0700720c */ /* 0x000fe40003f23070 */
[----:B------:R-:W-:-:S04]  /*0120*/  IADD3.X R7, PT, PT, R9, -0x1, RZ, P2, !PT ;  /* 0xffffffff09077810 */ /* 0x000fc800017fe4ff */
[----:B------:R-:W-:Y:S01]  /*0130*/  ISETP.LE.U32.OR.EX P0, PT, R7, R13, !P0, P1 ;  /* 0x0000000d0700720c */ /* 0x000fe20004703510 */
[----:B---3--:R-:W-:-:S04]  /*0140*/  IMAD R3, R3, UR5, R0 ;  /* 0x0000000503037c24 */ /* 0x008fc8000f8e0200 */
[----:B------:R-:W-:-:S04]  /*0150*/  IMAD.WIDE.U32 R12, R3, R8, R12 ;  /* 0x00000008030c7225 */ /* 0x000fc800078e000c */
[----:B------:R-:W-:-:S04]  /*0160*/  IMAD R0, R3, R9, R13 ;  /* 0x0000000903007224 */ /* 0x000fc800078e020d */
[----:B--2---:R-:W-:Y:S05]  /*0170*/  @P0 BRA `(.L_x_1) ;  /* 0x00000010000c0947 */ /* 0x004fea0003800000 */
[----:B------:R-:W0:Y:S02]  /*0180*/  LDC.64 R8, c[0x0][0x398] ;  /* 0x0000e600ff087b82 */ /* 0x000e240000000a00 */
[----:B0-----:R-:W-:-:S04]  /*0190*/  IADD3 R4, P1, PT, -R5, R8, RZ ;  /* 0x0000000805047210 */ /* 0x001fc80007f3e1ff */
[----:B------:R-:W-:Y:S02]  /*01a0*/  ISETP.GT.U32.AND P0, PT, R4, R3, PT ;  /* 0x000000030400720c */ /* 0x000fe40003f04070 */
[----:B------:R-:W-:-:S04]  /*01b0*/  IADD3.X R4, PT, PT, R9, -0x1, RZ, P1, !PT ;  /* 0xffffffff09047810 */ /* 0x000fc80000ffe4ff */
[----:B------:R-:W-:-:S04]  /*01c0*/  ISETP.GT.U32.AND.EX P0, PT, R4, RZ, PT, P0 ;  /* 0x000000ff0400720c */ /* 0x000fc80003f04100 */
[----:B------:R-:W-:Y:S01]  /*01d0*/  ISETP.LE.U32.OR P0, PT, R3, R2, !P0 ;  /* 0x000000020300720c */ /* 0x000fe20004703470 */
[----:B------:R-:W-:-:S12]  /*01e0*/  IMAD R2, R6, R6, RZ ;  /* 0x0000000606027224 */ /* 0x000fd800078e02ff */
[----:B------:R-:W-:Y:S05]  /*01f0*/  @P0 BRA `(.L_x_1) ;  /* 0x0000000c00ec0947 */ /* 0x000fea0003800000 */
[----:B------:R-:W-:Y:S02]  /*0200*/  ISETP.NE.AND P0, PT, R2, RZ, PT ;  /* 0x000000ff0200720c */ /* 0x000fe40003f05270 */
[----:B------:R-:W-:-:S11]  /*0210*/  PRMT R6, RZ, 0x7610, R6 ;  /* 0x00007610ff067816 */ /* 0x000fd60000000006 */
[----:B------:R-:W-:Y:S05]  /*0220*/  @!P0 BRA `(.L_x_2) ;  /* 0x0000000c00cc8947 */ /* 0x000fea0003800000 */
[C---:B------:R-:W-:Y:S01]  /*0230*/  ISETP.GE.U32.AND P1, PT, R2.reuse, 0x10, PT ;  /* 0x000000100200780c */ /* 0x040fe20003f26070 */
[----:B------:R-:W-:Y:S01]  /*0240*/  IMAD.MOV.U32 R4, RZ, RZ, RZ ;  /* 0x000000ffff047224 */ /* 0x000fe200078e00ff */
[----:B------:R-:W-:Y:S01]  /*0250*/  SHF.R.U32.HI R7, RZ, 0x1, R2 ;  /* 0x00000001ff077819 */ /* 0x000fe20000011602 */
[----:B------:R-:W-:Y:S01]  /*0260*/  IMAD.MOV.U32 R6, RZ, RZ, RZ ;  /* 0x000000ffff067224 */ /* 0x000fe200078e00ff */
[----:B------:R-:W-:-:S03]  /*0270*/  LOP3.LUT R3, R2, 0xd, RZ, 0xc0, !PT ;  /* 0x0000000d02037812 */ /* 0x000fc600078ec0ff */
[----:B------:R-:W-:Y:S01]  /*0280*/  IMAD.IADD R7, R12, 0x1, -R7 ;  /* 0x000000010c077824 */ /* 0x000fe200078e0a07 */
[----:B------:R-:W-:-:S05]  /*0290*/  ISETP.NE.AND P0, PT, R3, RZ, PT ;  /* 0x000000ff0300720c */ /* 0x000fca0003f05270 */
[----:B------:R-:W-:Y:S08]  /*02a0*/  @!P1 BRA `(.L_x_3) ;  /* 0x0000000400e89947 */ /* 0x000ff00003800000 */
[----:B------:R-:W-:Y:S01]  /*02b0*/  LOP3.LUT R4, R2, 0xfffffff0, RZ, 0xc0, !PT ;  /* 0xfffffff002047812 */ /* 0x000fe200078ec0ff */
[----:B------:R-:W-:Y:S01]  /*02c0*/  IMAD.MOV.U32 R6, RZ, RZ, RZ ;  /* 0x000000ffff067224 */ /* 0x000fe200078e00ff */
[----:B------:R-:W0:Y:S01]  /*02d0*/  LDCU.64 UR10, c[0x0][0x3a0] ;  /* 0x00007400ff0a77ac */ /* 0x000e220008000a00 */
[----:B------:R-:W1:Y:S01]  /*02e0*/  LDCU.64 UR12, c[0x0][0x380] ;  /* 0x00007000ff0c77ac */ /* 0x000e620008000a00 */
[----:B------:R-:W-:-:S05]  /*02f0*/  UMOV UR4, URZ ;  /* 0x000000ff00047c82 */ /* 0x000fca0008000000 */
.L_x_4:
[C---:B------:R-:W-:Y:S01]  /*0300*/  VIADD R8, R7.reuse, 0x1 ;  /* 0x0000000107087836 */ /* 0x040fe20000000000 */
[C---:B-1----:R-:W-:Y:S01]  /*0310*/  IADD3 R22, P1, PT, R7.reuse, UR12, RZ ;  /* 0x0000000c07167c10 */ /* 0x042fe2000ff3e0ff */
[----:B------:R-:W-:-:S03]  /*0320*/  VIADD R24, R7, 0x2 ;  /* 0x0000000207187836 */ /* 0x000fc60000000000 */
[----:B------:R-:W-:Y:S01]  /*0330*/  IADD3 R8, P2, PT, R8, UR12, RZ ;  /* 0x0000000c08087c10 */ /* 0x000fe2000ff5e0ff */
[C---:B------:R-:W-:Y:S02]  /*0340*/  VIADD R28, R7.reuse, 0x3 ;  /* 0x00000003071c7836 */ /* 0x040fe40000000000 */
[C---:B------:R-:W-:Y:S02]  /*0350*/  VIADD R20, R7.reuse, 0x5 ;  /* 0x0000000507147836 */ /* 0x040fe40000000000 */
[----:B------:R-:W-:Y:S01]  /*0360*/  IMAD.X R9, RZ, RZ, UR13, P2 ;  /* 0x0000000dff097e24 */ /* 0x000fe200090e06ff */
[----:B------:R-:W-:Y:S01]  /*0370*/  IADD3 R24, P2, PT, R24, UR12, RZ ;  /* 0x0000000c18187c10 */ /* 0x000fe2000ff5e0ff */
[----:B------:R-:W-:Y:S01]  /*0380*/  IMAD.X R23, RZ, RZ, UR13, P1 ;  /* 0x0000000dff177e24 */ /* 0x000fe200088e06ff */
[----:B------:R-:W-:Y:S01]  /*0390*/  IADD3 R28, P1, PT, R28, UR12, RZ ;  /* 0x0000000c1c1c7c10 */ /* 0x000fe2000ff3e0ff */
[C---:B------:R-:W-:Y:S01]  /*03a0*/  VIADD R18, R7.reuse, 0x6 ;  /* 0x0000000607127836 */ /* 0x040fe20000000000 */
[----:B------:R-:W2:Y:S01]  /*03b0*/  LDG.E.U8 R11, desc[UR6][R8.64] ;  /* 0x00000006080b7981 */ /* 0x000ea2000c1e1100 */
[----:B------:R-:W-:Y:S01]  /*03c0*/  IMAD.X R25, RZ, RZ, UR13, P2 ;  /* 0x0000000dff197e24 */ /* 0x000fe200090e06ff */
[----:B------:R-:W-:Y:S01]  /*03d0*/  IADD3 R20, P2, PT, R20, UR12, RZ ;  /* 0x0000000c14147c10 */ /* 0x000fe2000ff5e0ff */
[C---:B------:R-:W-:Y:S01]  /*03e0*/  VIADD R14, R7.reuse, 0x7 ;  /* 0x00000007070e7836 */ /* 0x040fe20000000000 */
[----:B------:R1:W2:Y:S01]  /*03f0*/  LDG.E.U8 R22, desc[UR6][R22.64] ;  /* 0x0000000616167981 */ /* 0x0002a2000c1e1100 */
[----:B------:R-:W-:-:S02]  /*0400*/  VIADD R26, R7, 0x4 ;  /* 0x00000004071a7836 */ /* 0x000fc40000000000 */
[----:B------:R-:W-:Y:S01]  /*0410*/  IMAD.X R29, RZ, RZ, UR13, P1 ;  /* 0x0000000dff1d7e24 */ /* 0x000fe200088e06ff */
[----:B------:R-:W-:Y:S01]  /*0420*/  IADD3 R18, P1, PT, R18, UR12, RZ ;  /* 0x0000000c12127c10 */ /* 0x000fe2000ff3e0ff */
[----:B------:R-:W-:Y:S01]  /*0430*/  IMAD.X R21, RZ, RZ, UR13, P2 ;  /* 0x0000000dff157e24 */ /* 0x000fe200090e06ff */
[----:B------:R-:W-:Y:S01]  /*0440*/  IADD3 R14, P2, PT, R14, UR12, RZ ;  /* 0x0000000c0e0e7c10 */ /* 0x000fe2000ff5e0ff */
[----:B------:R-:W3:Y:S01]  /*0450*/  LDG.E.U8 R24, desc[UR6][R24.64] ;  /* 0x0000000618187981 */ /* 0x000ee2000c1e1100 */
[----:B------:R-:W-:Y:S01]  /*0460*/  IADD3 R26, P3, PT, R26, UR12, RZ ;  /* 0x0000000c1a1a7c10 */ /* 0x000fe2000ff7e0ff */
[----:B------:R-:W-:Y:S02]  /*0470*/  IMAD.X R19, RZ, RZ, UR13, P1 ;  /* 0x0000000dff137e24 */ /* 0x000fe400088e06ff */
[----:B-1----:R-:W-:Y:S01]  /*0480*/  VIADD R23, R7, 0xa ;  /* 0x0000000a07177836 */ /* 0x002fe20000000000 */
[----:B------:R1:W4:Y:S01]  /*0490*/  LDG.E.U8 R9, desc[UR6][R20.64] ;  /* 0x0000000614097981 */ /* 0x000322000c1e1100 */
[----:B------:R-:W-:-:S02]  /*04a0*/  IMAD.X R15, RZ, RZ, UR13, P2 ;  /* 0x0000000dff0f7e24 */ /* 0x000fc400090e06ff */
[----:B------:R-:W-:Y:S01]  /*04b0*/  IMAD.X R27, RZ, RZ, UR13, P3 ;  /* 0x0000000dff1b7e24 */ /* 0x000fe200098e06ff */
[----:B------:R-:W5:Y:S04]  /*04c0*/  LDG.E.U8 R8, desc[UR6][R18.64] ;  /* 0x0000000612087981 */ /* 0x000f68000c1e1100 */
[----:B------:R0:W3:Y:S01]  /*04d0*/  LDG.E.U8 R5, desc[UR6][R28.64] ;  /* 0x000000061c057981 */ /* 0x0000e2000c1e1100 */
[----:B-1----:R-:W-:-:S03]  /*04e0*/  IADD3 R20, P2, PT, R23, UR12, RZ ;  /* 0x0000000c17147c10 */ /* 0x002fc6000ff5e0ff */
[----:B------:R-:W5:Y:S04]  /*04f0*/  LDG.E.U8 R23, desc[UR6][R14.64] ;  /* 0x000000060e177981 */ /* 0x000f68000c1e1100 */
[----:B------:R1:W4:Y:S01]  /*0500*/  LDG.E.U8 R10, desc[UR6][R26.64] ;  /* 0x000000061a0a7981 */ /* 0x000322000c1e1100 */
[C---:B------:R-:W-:Y:S02]  /*0510*/  VIADD R16, R7.reuse, 0x8 ;  /* 0x0000000807107836 */ /* 0x040fe40000000000 */
[C---:B------:R-:W-:Y:S02]  /*0520*/  VIADD R17, R7.reuse, 0x9 ;  /* 0x0000000907117836 */ /* 0x040fe40000000000 */
[C---:B0-----:R-:W-:Y:S01]  /*0530*/  VIADD R28, R7.reuse, 0xb ;  /* 0x0000000b071c7836 */ /* 0x041fe20000000000 */
[----:B------:R-:W-:Y:S01]  /*0540*/  IADD3 R16, P1, PT, R16, UR12, RZ ;  /* 0x0000000c10107c10 */ /* 0x000fe2000ff3e0ff */
[----:B------:R-:W-:Y:S01]  /*0550*/  VIADD R18, R7, 0xc ;  /* 0x0000000c07127836 */ /* 0x000fe20000000000 */
[----:B-1----:R-:W-:-:S03]  /*0560*/  IADD3 R26, P3, PT, R17, UR12, RZ ;  /* 0x0000000c111a7c10 */ /* 0x002fc6000ff7e0ff */
[----:B------:R-:W-:Y:S01]  /*0570*/  IMAD.X R17, RZ, RZ, UR13, P1 ;  /* 0x0000000dff117e24 */ /* 0x000fe200088e06ff */
[----:B------:R-:W-:Y:S01]  /*0580*/  IADD3 R28, P1, PT, R28, UR12, RZ ;  /* 0x0000000c1c1c7c10 */ /* 0x000fe2000ff3e0ff */
[----:B------:R-:W-:Y:S02]  /*0590*/  VIADD R19, R7, 0xd ;  /* 0x0000000d07137836 */ /* 0x000fe40000000000 */
[----:B------:R-:W-:Y:S01]  /*05a0*/  IMAD.X R27, RZ, RZ, UR13, P3 ;  /* 0x0000000dff1b7e24 */ /* 0x000fe200098e06ff */
[----:B------:R0:W4:Y:S01]  /*05b0*/  LDG.E.U8 R25, desc[UR6][R16.64] ;  /* 0x0000000610197981 */ /* 0x000122000c1e1100 */
[----:B------:R-:W-:Y:S01]  /*05c0*/  IMAD.X R29, RZ, RZ, UR13, P1 ;  /* 0x0000000dff1d7e24 */ /* 0x000fe200088e06ff */
[----:B------:R-:W-:Y:S01]  /*05d0*/  IADD3 R18, P1, PT, R18, UR12, RZ ;  /* 0x0000000c12127c10 */ /* 0x000fe2000ff3e0ff */
[----:B------:R-:W-:Y:S01]  /*05e0*/  IMAD.X R21, RZ, RZ, UR13, P2 ;  /* 0x0000000dff157e24 */ /* 0x000fe200090e06ff */
[----:B------:R-:W-:Y:S01]  /*05f0*/  IADD3 R14, P2, PT, R19, UR12, RZ ;  /* 0x0000000c130e7c10 */ /* 0x000fe2000ff5e0ff */
[----:B------:R-:W4:Y:S01]  /*0600*/  LDG.E.U8 R26, desc[UR6][R26.64] ;  /* 0x000000061a1a7981 */ /* 0x000f22000c1e1100 */
[----:B0-----:R-:W-:Y:S01]  /*0610*/  VIADD R16, R7, 0xe ;  /* 0x0000000e07107836 */ /* 0x001fe20000000000 */
[----:B------:R-:W-:Y:S01]  /*0620*/  UIADD3 UR5, UP0, UPT, UR4, UR10, URZ ;  /* 0x0000000a04057290 */ /* 0x000fe2000ff1e0ff */
[----:B------:R-:W-:Y:S01]  /*0630*/  IMAD.X R19, RZ, RZ, UR13, P1 ;  /* 0x0000000dff137e24 */ /* 0x000fe200088e06ff */
[----:B------:R-:W4:Y:S02]  /*0640*/  LDG.E.U8 R28, desc[UR6][R28.64] ;  /* 0x000000061c1c7981 */ /* 0x000f24000c1e1100 */
[----:B------:R-:W-:-:S02]  /*0650*/  IADD3 R16, P1, PT, R16, UR12, RZ ;  /* 0x0000000c10107c10 */ /* 0x000fc4000ff3e0ff */
[----:B------:R0:W4:Y:S03]  /*0660*/  LDG.E.U8 R27, desc[UR6][R20.64] ;  /* 0x00000006141b7981 */ /* 0x000126000c1e1100 */
[----:B------:R-:W-:Y:S01]  /*0670*/  IMAD.X R17, RZ, RZ, UR13, P1 ;  /* 0x0000000dff117e24 */ /* 0x000fe200088e06ff */
[----:B------:R-:W-:Y:S01]  /*0680*/  UIADD3.X UR8, UPT, UPT, URZ, UR11, URZ, UP0, !UPT ;  /* 0x0000000bff087290 */ /* 0x000fe200087fe4ff */
[----:B------:R-:W-:Y:S01]  /*0690*/  IMAD.X R15, RZ, RZ, UR13, P2 ;  /* 0x0000000dff0f7e24 */ /* 0x000fe200090e06ff */
[----:B------:R-:W4:Y:S01]  /*06a0*/  LDG.E.U8 R18, desc[UR6][R18.64] ;  /* 0x0000000612127981 */ /* 0x000f22000c1e1100 */
[----:B0-----:R-:W-:-:S03]  /*06b0*/  VIADD R20, R7, 0xf ;  /* 0x0000000f07147836 */ /* 0x001fc60000000000 */
[----:B------:R-:W4:Y:S02]  /*06c0*/  LDG.E.U8 R16, desc[UR6][R16.64] ;  /* 0x0000000610107981 */ /* 0x000f24000c1e1100 */
[----:B------:R-:W-:Y:S02]  /*06d0*/  IADD3 R20, P1, PT, R20, UR12, RZ ;  /* 0x0000000c14147c10 */ /* 0x000fe4000ff3e0ff */
[----:B------:R0:W4:Y:S03]  /*06e0*/  LDG.E.U8 R19, desc[UR6][R14.64] ;  /* 0x000000060e137981 */ /* 0x000126000c1e1100 */
[----:B------:R-:W-:-:S06]  /*06f0*/  IMAD.X R21, RZ, RZ, UR13, P1 ;  /* 0x0000000dff157e24 */ /* 0x000fcc00088e06ff */
[----:B------:R-:W4:Y:S01]  /*0700*/  LDG.E.U8 R21, desc[UR6][R20.64] ;  /* 0x0000000614157981 */ /* 0x000f22000c1e1100 */
[----:B0-----:R-:W-:Y:S02]  /*0710*/  IMAD.U32 R14, RZ, RZ, UR5 ;  /* 0x00000005ff0e7e24 */ /* 0x001fe4000f8e00ff */
[----:B------:R-:W-:-:S05]  /*0720*/  IMAD.U32 R15, RZ, RZ, UR8 ;  /* 0x00000008ff0f7e24 */ /* 0x000fca000f8e00ff */
[----:B------:R-:W4:Y:S04]  /*0730*/  LDG.E.U8 R17, desc[UR6][R14.64+0x6] ;  /* 0x000006060e117981 */ /* 0x000f28000c1e1100 */
[----:B------:R-:W4:Y:S01]  /*0740*/  LDG.E.U8 R20, desc[UR6][R14.64+0x7] ;  /* 0x000007060e147981 */ /* 0x000f22000c1e1100 */
[----:B--2---:R-:W-:-:S03]  /*0750*/  PRMT R11, R22, 0x3340, R11 ;  /* 0x00003340160b7816 */ /* 0x004fc6000000000b */
[----:B------:R-:W2:Y:S01]  /*0760*/  LDG.E.U8 R22, desc[UR6][R14.64+0x3] ;  /* 0x000003060e167981 */ /* 0x000ea2000c1e1100 */
[----:B---3--:R-:W-:-:S03]  /*0770*/  PRMT R24, R24, 0x3340, R5 ;  /* 0x0000334018187816 */ /* 0x008fc60000000005 */
[----:B------:R-:W3:Y:S01]  /*0780*/  LDG.E.U8 R5, desc[UR6][R14.64+0x5] ;  /* 0x000005060e057981 */ /* 0x000ee2000c1e1100 */
[----:B-----5:R-:W-:-:S03]  /*0790*/  PRMT R8, R8, 0x3340, R23 ;  /* 0x0000334008087816 */ /* 0x020fc60000000017 */
[----:B------:R-:W2:Y:S01]  /*07a0*/  LDG.E.U8 R23, desc[UR6][R14.64+0x2] ;  /* 0x000002060e177981 */ /* 0x000ea2000c1e1100 */
[----:B----4-:R-:W-:-:S03]  /*07b0*/  PRMT R9, R10, 0x3340, R9 ;  /* 0x000033400a097816 */ /* 0x010fc60000000009 */
[----:B------:R-:W3:Y:S01]  /*07c0*/  LDG.E.U8 R10, desc[UR6][R14.64+0x4] ;  /* 0x000004060e0a7981 */ /* 0x000ee2000c1e1100 */
[----:B------:R-:W-:Y:S02]  /*07d0*/  PRMT R11, R11, 0x5410, R24 ;  /* 0x000054100b0b7816 */ /* 0x000fe40000000018 */
[----:B------:R-:W-:Y:S01]  /*07e0*/  PRMT R8, R9, 0x5410, R8 ;  /* 0x0000541009087816 */ /* 0x000fe20000000008 */
[----:B------:R-:W4:Y:S01]  /*07f0*/  LDG.E.U8 R24, desc[UR6][R14.64+0x8] ;  /* 0x000008060e187981 */ /* 0x000f22000c1e1100 */
[----:B------:R-:W-:-:S03]  /*0800*/  PRMT R25, R25, 0x3340, R26 ;  /* 0x0000334019197816 */ /* 0x000fc6000000001a */
[----:B------:R-:W5:Y:S01]  /*0810*/  LDG.E.U8 R26, desc[UR6][R14.64+0xf] ;  /* 0x00000f060e1a7981 */ /* 0x000f62000c1e1100 */
[----:B------:R-:W-:-:S03]  /*0820*/  PRMT R28, R27, 0x3340, R28 ;  /* 0x000033401b1c7816 */ /* 0x000fc6000000001c */
[----:B------:R-:W5:Y:S01]  /*0830*/  LDG.E.U8 R27, desc[UR6][R14.64+0xe] ;  /* 0x00000e060e1b7981 */ /* 0x000f62000c1e1100 */
[----:B------:R-:W-:-:S03]  /*0840*/  PRMT R19, R18, 0x3340, R19 ;  /* 0x0000334012137816 */ /* 0x000fc60000000013 */
[----:B------:R-:W4:Y:S01]  /*0850*/  LDG.E.U8 R18, desc[UR6][R14.64] ;  /* 0x000000060e127981 */ /* 0x000f22000c1e1100 */
[----:B------:R-:W-:-:S03]  /*0860*/  PRMT R16, R16, 0x3340, R21 ;  /* 0x0000334010107816 */ /* 0x000fc60000000015 */
[----:B------:R-:W4:Y:S01]  /*0870*/  LDG.E.U8 R21, desc[UR6][R14.64+0xa] ;  /* 0x00000a060e157981 */ /* 0x000f22000c1e1100 */
[----:B------:R-:W-:-:S03]  /*0880*/  PRMT R9, R19, 0x5410, R16 ;  /* 0x0000541013097816 */ /* 0x000fc60000000010 */
[----:B------:R-:W4:Y:S04]  /*0890*/  LDG.E.U8 R19, desc[UR6][R14.64+0xd] ;  /* 0x00000d060e137981 */ /* 0x000f28000c1e1100 */
[----:B------:R-:W4:Y:S01]  /*08a0*/  LDG.E.U8 R16, desc[UR6][R14.64+0xc] ;  /* 0x00000c060e107981 */ /* 0x000f22000c1e1100 */
[----:B------:R-:W-:-:S03]  /*08b0*/  PRMT R17, R17, 0x3340, R20 ;  /* 0x0000334011117816 */ /* 0x000fc60000000014 */
[----:B------:R-:W4:Y:S01]  /*08c0*/  LDG.E.U8 R20, desc[UR6][R14.64+0xb] ;  /* 0x00000b060e147981 */ /* 0x000f22000c1e1100 */
[----:B--2---:R-:W-:-:S03]  /*08d0*/  PRMT R22, R23, 0x3340, R22 ;  /* 0x0000334017167816 */ /* 0x004fc60000000016 */
[----:B------:R-:W2:Y:S01]  /*08e0*/  LDG.E.U8 R23, desc[UR6][R14.64+0x9] ;  /* 0x000009060e177981 */ /* 0x000ea2000c1e1100 */
[----:B---3--:R-:W-:-:S03]  /*08f0*/  PRMT R10, R10, 0x3340, R5 ;  /* 0x000033400a0a7816 */ /* 0x008fc60000000005 */
[----:B------:R-:W3:Y:S01]  /*0900*/  LDG.E.U8 R5, desc[UR6][R14.64+0x1] ;  /* 0x000001060e057981 */ /* 0x000ee2000c1e1100 */
[----:B------:R-:W-:Y:S01]  /*0910*/  UIADD3 UR4, UPT, UPT, UR4, 0x10, URZ ;  /* 0x0000001004047890 */ /* 0x000fe2000fffe0ff */
[----:B------:R-:W-:Y:S02]  /*0920*/  PRMT R25, R25, 0x5410, R28 ;  /* 0x0000541019197816 */ /* 0x000fe4000000001c */
[----:B------:R-:W-:-:S03]  /*0930*/  PRMT R17, R10, 0x5410, R17 ;  /* 0x000054100a117816 */ /* 0x000fc60000000011 */
[----:B------:R-:W-:Y:S02]  /*0940*/  ISETP.NE.AND P1, PT, R4, UR4, PT ;  /* 0x0000000404007c0c */ /* 0x000fe4000bf25270 */
[----:B------:R-:W-:Y:S02]  /*0950*/  IDP.4A.U8.U8 R8, R8, R17, RZ ;  /* 0x0000001108087226 */ /* 0x000fe400000000ff */
[----:B------:R-:W-:Y:S01]  /*0960*/  VIADD R7, R7, 0x10 ;  /* 0x0000001007077836 */ /* 0x000fe20000000000 */
[----:B-----5:R-:W-:Y:S02]  /*0970*/  PRMT R26, R27, 0x3340, R26 ;  /* 0x000033401b1a7816 */ /* 0x020fe4000000001a */
[----:B----4-:R-:W-:Y:S02]  /*0980*/  PRMT R19, R16, 0x3340, R19 ;  /* 0x0000334010137816 */ /* 0x010fe40000000013 */
[----:B------:R-:W-:Y:S02]  /*0990*/  PRMT R20, R21, 0x3340, R20 ;  /* 0x0000334015147816 */ /* 0x000fe40000000014 */
[----:B------:R-:W-:-:S05]  /*09a0*/  PRMT R26, R19, 0x5410, R26 ;  /* 0x00005410131a7816 */ /* 0x000fca000000001a */
[----:B------:R-:W-:Y:S01]  /*09b0*/  IDP.4A.U8.U8 R9, R9, R26, RZ ;  /* 0x0000001a09097226 */ /* 0x000fe200000000ff */
[----:B--2---:R-:W-:Y:S02]  /*09c0*/  PRMT R23, R24, 0x3340, R23 ;  /* 0x0000334018177816 */ /* 0x004fe40000000017 */
[----:B---3--:R-:W-:Y:S02]  /*09d0*/  PRMT R5, R18, 0x3340, R5 ;  /* 0x0000334012057816 */ /* 0x008fe40000000005 */
[----:B------:R-:W-:Y:S02]  /*09e0*/  PRMT R20, R23, 0x5410, R20 ;  /* 0x0000541017147816 */ /* 0x000fe40000000014 */
[----:B------:R-:W-:-:S03]  /*09f0*/  PRMT R22, R5, 0x5410, R22 ;  /* 0x0000541005167816 */ /* 0x000fc60000000016 */
[----:B------:R-:W-:Y:S02]  /*0a00*/  IDP.4A.U8.U8 R25, R25, R20, RZ ;  /* 0x0000001419197226 */ /* 0x000fe400000000ff */
[----:B------:R-:W-:-:S03]  /*0a10*/  IDP.4A.U8.U8 R11, R11, R22, RZ ;  /* 0x000000160b0b7226 */ /* 0x000fc600000000ff */
[----:B------:R-:W-:-:S04]  /*0a20*/  IADD3 R8, PT, PT, R8, R9, R25 ;  /* 0x0000000908087210 */ /* 0x000fc80007ffe019 */
[----:B------:R-:W-:Y:S01]  /*0a30*/  IADD3 R6, PT, PT, R6, R8, R11 ;  /* 0x0000000806067210 */ /* 0x000fe20007ffe00b */
[----:B------:R-:W-:Y:S06]  /*0a40*/  @P1 BRA `(.L_x_4) ;  /* 0xfffffff8002c1947 */ /* 0x000fec000383ffff */
.L_x_3:
[----:B------:R-:W-:Y:S05]  /*0a50*/  @!P0 BRA `(.L_x_2) ;  /* 0x0000000400c08947 */ /* 0x000fea0003800000 */
[----:B------:R-:W-:Y:S02]  /*0a60*/  ISETP.GE.U32.AND P1, PT, R3, 0x8, PT ;  /* 0x000000080300780c */ /* 0x000fe40003f26070 */
[----:B------:R-:W-:-:S04]  /*0a70*/  LOP3.LUT R28, R2, 0x5, RZ, 0xc0, !PT ;  /* 0x00000005021c7812 */ /* 0x000fc800078ec0ff */
[----:B------:R-:W-:-:S07]  /*0a80*/  ISETP.NE.AND P0, PT, R28, RZ, PT ;  /* 0x000000ff1c00720c */ /* 0x000fce0003f05270 */
[----:B------:R-:W-:Y:S06]  /*0a90*/  @!P1 BRA `(.L_x_5) ;  /* 0x0000000000f09947 */ /* 0x000fec0003800000 */
[----:B------:R-:W0:Y:S01]  /*0aa0*/  LDCU.64 UR8, c[0x0][0x380] ;  /* 0x00007000ff0877ac */ /* 0x000e220008000a00 */
[C---:B------:R-:W-:Y:S02]  /*0ab0*/  VIADD R20, R7.reuse, 0x1 ;  /* 0x0000000107147836 */ /* 0x040fe40000000000 */
[C---:B------:R-:W-:Y:S01]  /*0ac0*/  VIADD R18, R7.reuse, 0x2 ;  /* 0x0000000207127836 */ /* 0x040fe20000000000 */
[----:B------:R-:W1:Y:S01]  /*0ad0*/  LDCU.64 UR4, c[0x0][0x3a0] ;  /* 0x00007400ff0477ac */ /* 0x000e620008000a00 */
[C---:B------:R-:W-:Y:S01]  /*0ae0*/  VIADD R16, R7.reuse, 0x3 ;  /* 0x0000000307107836 */ /* 0x040fe20000000000 */
[----:B0-----:R-:W-:Y:S02]  /*0af0*/  IADD3 R22, P1, PT, R7, UR8, RZ ;  /* 0x0000000807167c10 */ /* 0x001fe4000ff3e0ff */
[----:B------:R-:W-:-:S03]  /*0b00*/  IADD3 R20, P2, PT, R20, UR8, RZ ;  /* 0x0000000814147c10 */ /* 0x000fc6000ff5e0ff */
[----:B------:R-:W-:Y:S01]  /*0b10*/  IMAD.X R23, RZ, RZ, UR9, P1 ;  /* 0x00000009ff177e24 */ /* 0x000fe200088e06ff */
[----:B------:R-:W-:Y:S01]  /*0b20*/  IADD3 R18, P1, PT, R18, UR8, RZ ;  /* 0x0000000812127c10 */ /* 0x000fe2000ff3e0ff */
[----:B------:R-:W-:Y:S01]  /*0b30*/  IMAD.X R21, RZ, RZ, UR9, P2 ;  /* 0x00000009ff157e24 */ /* 0x000fe200090e06ff */
[----:B------:R-:W-:Y:S01]  /*0b40*/  IADD3 R16, P2, PT, R16, UR8, RZ ;  /* 0x0000000810107c10 */ /* 0x000fe2000ff5e0ff */
[C---:B------:R-:W-:Y:S01]  /*0b50*/  VIADD R8, R7.reuse, 0x5 ;  /* 0x0000000507087836 */ /* 0x040fe20000000000 */
[----:B------:R-:W2:Y:S01]  /*0b60*/  LDG.E.U8 R22, desc[UR6][R22.64] ;  /* 0x0000000616167981 */ /* 0x000ea2000c1e1100 */
[----:B------:R-:W-:Y:S01]  /*0b70*/  IMAD.X R19, RZ, RZ, UR9, P1 ;  /* 0x00000009ff137e24 */ /* 0x000fe200088e06ff */
[----:B-1----:R-:W-:Y:S01]  /*0b80*/  IADD3 R10, P1, PT, R4, UR4, RZ ;  /* 0x00000004040a7c10 */ /* 0x002fe2000ff3e0ff */
[----:B------:R-:W-:Y:S01]  /*0b90*/  VIADD R14, R7, 0x4 ;  /* 0x00000004070e7836 */ /* 0x000fe20000000000 */
[----:B------:R-:W2:Y:S01]  /*0ba0*/  LDG.E.U8 R21, desc[UR6][R20.64] ;  /* 0x0000000614157981 */ /* 0x000ea2000c1e1100 */
[----:B------:R-:W-:Y:S01]  /*0bb0*/  IMAD.X R17, RZ, RZ, UR9, P2 ;  /* 0x00000009ff117e24 */ /* 0x000fe200090e06ff */
[----:B------:R-:W-:Y:S01]  /*0bc0*/  IADD3 R8, P2, PT, R8, UR8, RZ ;  /* 0x0000000808087c10 */ /* 0x000fe2000ff5e0ff */
[----:B------:R-:W-:Y:S01]  /*0bd0*/  IMAD.X R11, RZ, RZ, UR5, P1 ;  /* 0x00000005ff0b7e24 */ /* 0x000fe200088e06ff */
[----:B------:R0:W3:Y:S01]  /*0be0*/  LDG.E.U8 R25, desc[UR6][R18.64] ;  /* 0x0000000612197981 */ /* 0x0000e2000c1e1100 */
[----:B------:R-:W-:-:S03]  /*0bf0*/  IADD3 R14, P1, PT, R14, UR8, RZ ;  /* 0x000000080e0e7c10 */ /* 0x000fc6000ff3e0ff */
[----:B------:R1:W3:Y:S01]  /*0c00*/  LDG.E.U8 R24, desc[UR6][R16.64] ;  /* 0x0000000610187981 */ /* 0x0002e2000c1e1100 */
[----:B------:R-:W-:Y:S02]  /*0c10*/  IMAD.X R9, RZ, RZ, UR9, P2 ;  /* 0x00000009ff097e24 */ /* 0x000fe400090e06ff */
[----:B------:R-:W-:Y:S01]  /*0c20*/  IMAD.X R15, RZ, RZ, UR9, P1 ;  /* 0x00000009ff0f7e24 */ /* 0x000fe200088e06ff */
[----:B------:R-:W4:Y:S01]  /*0c30*/  LDG.E.U8 R3, desc[UR6][R10.64+0x3] ;  /* 0x000003060a037981 */ /* 0x000f22000c1e1100 */
[----:B0-----:R-:W-:-:S03]  /*0c40*/  VIADD R18, R7, 0x7 ;  /* 0x0000000707127836 */ /* 0x001fc60000000000 */
[----:B------:R-:W4:Y:S01]  /*0c50*/  LDG.E.U8 R29, desc[UR6][R10.64+0x2] ;  /* 0x000002060a1d7981 */ /* 0x000f22000c1e1100 */
[----:B-1----:R-:W-:Y:S01]  /*0c60*/  VIADD R16, R7, 0x6 ;  /* 0x0000000607107836 */ /* 0x002fe20000000000 */
[----:B------:R-:W-:Y:S02]  /*0c70*/  IADD3 R18, P2, PT, R18, UR8, RZ ;  /* 0x0000000812127c10 */ /* 0x000fe4000ff5e0ff */
[----:B------:R-:W5:Y:S02]  /*0c80*/  LDG.E.U8 R20, desc[UR6][R10.64+0x1] ;  /* 0x000001060a147981 */ /* 0x000f64000c1e1100 */
[----:B------:R-:W-:Y:S01]  /*0c90*/  IADD3 R16, P1, PT, R16, UR8, RZ ;  /* 0x0000000810107c10 */ /* 0x000fe2000ff3e0ff */
[----:B------:R-:W-:Y:S01]  /*0ca0*/  IMAD.X R19, RZ, RZ, UR9, P2 ;  /* 0x00000009ff137e24 */ /* 0x000fe200090e06ff */
[----:B------:R-:W5:Y:S03]  /*0cb0*/  LDG.E.U8 R27, desc[UR6][R10.64] ;  /* 0x000000060a1b7981 */ /* 0x000f66000c1e1100 */
[----:B------:R-:W-:Y:S01]  /*0cc0*/  IMAD.X R17, RZ, RZ, UR9, P1 ;  /* 0x00000009ff117e24 */ /* 0x000fe200088e06ff */
[----:B------:R-:W5:Y:S04]  /*0cd0*/  LDG.E.U8 R23, desc[UR6][R10.64+0x7] ;  /* 0x000007060a177981 */ /* 0x000f68000c1e1100 */
[----:B------:R-:W5:Y:S04]  /*0ce0*/  LDG.E.U8 R26, desc[UR6][R10.64+0x6] ;  /* 0x000006060a1a7981 */ /* 0x000f68000c1e1100 */
[----:B------:R-:W5:Y:S04]  /*0cf0*/  LDG.E.U8 R5, desc[UR6][R10.64+0x5] ;  /* 0x000005060a057981 */ /* 0x000f68000c1e1100 */
[----:B------:R-:W5:Y:S04]  /*0d00*/  LDG.E.U8 R14, desc[UR6][R14.64] ;  /* 0x000000060e0e7981 */ /* 0x000f68000c1e1100 */
[----:B------:R-:W5:Y:S04]  /*0d10*/  LDG.E.U8 R9, desc[UR6][R8.64] ;  /* 0x0000000608097981 */ /* 0x000f68000c1e1100 */
[----:B------:R-:W5:Y:S04]  /*0d20*/  LDG.E.U8 R10, desc[UR6][R10.64+0x4] ;  /* 0x000004060a0a7981 */ /* 0x000f68000c1e1100 */
[----:B------:R-:W5:Y:S04]  /*0d30*/  LDG.E.U8 R16, desc[UR6][R16.64] ;  /* 0x0000000610107981 */ /* 0x000f68000c1e1100 */
[----:B------:R-:W5:Y:S01]  /*0d40*/  LDG.E.U8 R19, desc[UR6][R18.64] ;  /* 0x0000000612137981 */ /* 0x000f62000c1e1100 */
[----:B------:R-:W-:-:S02]  /*0d50*/  VIADD R4, R4, 0x8 ;  /* 0x0000000804047836 */ /* 0x000fc40000000000 */
[----:B------:R-:W-:Y:S01]  /*0d60*/  VIADD R7, R7, 0x8 ;  /* 0x0000000807077836 */ /* 0x000fe20000000000 */
[----:B--2---:R-:W-:Y:S02]  /*0d70*/  PRMT R21, R22, 0x3340, R21 ;  /* 0x0000334016157816 */ /* 0x004fe40000000015 */
[----:B---3--:R-:W-:-:S04]  /*0d80*/  PRMT R24, R25, 0x3340, R24 ;  /* 0x0000334019187816 */ /* 0x008fc80000000018 */
[----:B------:R-:W-:Y:S02]  /*0d90*/  PRMT R21, R21, 0x5410, R24 ;  /* 0x0000541015157816 */ /* 0x000fe40000000018 */
[----:B----4-:R-:W-:Y:S02]  /*0da0*/  PRMT R3, R29, 0x3340, R3 ;  /* 0x000033401d037816 */ /* 0x010fe40000000003 */
[----:B-----5:R-:W-:-:S04]  /*0db0*/  PRMT R20, R27, 0x3340, R20 ;  /* 0x000033401b147816 */ /* 0x020fc80000000014 */
[----:B------:R-:W-:Y:S02]  /*0dc0*/  PRMT R20, R20, 0x5410, R3 ;  /* 0x0000541014147816 */ /* 0x000fe40000000003 */
[----:B------:R-:W-:-:S03]  /*0dd0*/  PRMT R23, R26, 0x3340, R23 ;  /* 0x000033401a177816 */ /* 0x000fc60000000017 */
[----:B------:R-:W-:Y:S01]  /*0de0*/  IDP.4A.U8.U8 R21, R21, R20, RZ ;  /* 0x0000001415157226 */ /* 0x000fe200000000ff */
[----:B------:R-:W-:Y:S02]  /*0df0*/  PRMT R14, R14, 0x3340, R9 ;  /* 0x000033400e0e7816 */ /* 0x000fe40000000009 */
[----:B------:R-:W-:-:S04]  /*0e00*/  PRMT R10, R10, 0x3340, R5 ;  /* 0x000033400a0a7816 */ /* 0x000fc80000000005 */
[----:B------:R-:W-:Y:S02]  /*0e10*/  PRMT R10, R10, 0x5410, R23 ;  /* 0x000054100a0a7816 */ /* 0x000fe40000000017 */
[----:B------:R-:W-:-:S04]  /*0e20*/  PRMT R5, R16, 0x3340, R19 ;  /* 0x0000334010057816 */ /* 0x000fc80000000013 */
[----:B------:R-:W-:-:S05]  /*0e30*/  PRMT R5, R14, 0x5410, R5 ;  /* 0x000054100e057816 */ /* 0x000fca0000000005 */
[----:B------:R-:W-:-:S05]  /*0e40*/  IDP.4A.U8.U8 R5, R5, R10, RZ ;  /* 0x0000000a05057226 */ /* 0x000fca00000000ff */
[----:B------:R-:W-:-:S07]  /*0e50*/  IADD3 R6, PT, PT, R6, R5, R21 ;  /* 0x0000000506067210 */ /* 0x000fce0007ffe015 */
.L_x_5:
[----:B------:R-:W-:Y:S05]  /*0e60*/  @!P0 BRA `(.L_x_2) ;  /* 0x0000000000bc8947 */ /* 0x000fea0003800000 */
[----:B------:R-:W-:Y:S02]  /*0e70*/  ISETP.GE.U32.AND P1, PT, R28, 0x4, PT ;  /* 0x000000041c00780c */ /* 0x000fe40003f26070 */
[----:B------:R-:W-:-:S04]  /*0e80*/  LOP3.LUT R2, R2, 0x1, RZ, 0xc0, !PT ;  /* 0x0000000102027812 */ /* 0x000fc800078ec0ff */
[----:B------:R-:W-:-:S07]  /*0e90*/  ISETP.NE.U32.AND P0, PT, R2, 0x1, PT ;  /* 0x000000010200780c */ /* 0x000fce0003f05070 */
[----:B------:R-:W-:Y:S06]  /*0ea0*/  @!P1 BRA `(.L_x_6) ;  /* 0x0000000000849947 */ /* 0x000fec0003800000 */
[----:B------:R-:W0:Y:S01]  /*0eb0*/  LDCU.64 UR4, c[0x0][0x3a0] ;  /* 0x00007400ff0477ac */ /* 0x000e220008000a00 */
[C---:B------:R-:W-:Y:S02]  /*0ec0*/  VIADD R8, R7.reuse, 0x1 ;  /* 0x0000000107087836 */ /* 0x040fe40000000000 */
[C---:B------:R-:W-:Y:S01]  /*0ed0*/  VIADD R2, R7.reuse, 0x2 ;  /* 0x0000000207027836 */ /* 0x040fe20000000000 */
[----:B------:R-:W1:Y:S01]  /*0ee0*/  LDCU.64 UR8, c[0x0][0x380] ;  /* 0x00007000ff0877ac */ /* 0x000e620008000a00 */
[C---:B------:R-:W-:Y:S01]  /*0ef0*/  VIADD R16, R7.reuse, 0x3 ;  /* 0x0000000307107836 */ /* 0x040fe20000000000 */
[----:B0-----:R-:W-:Y:S02]  /*0f00*/  IADD3 R14, P1, PT, R4, UR4, RZ ;  /* 0x00000004040e7c10 */ /* 0x001fe4000ff3e0ff */
[----:B-1----:R-:W-:-:S03]  /*0f10*/  IADD3 R10, P3, PT, R7, UR8, RZ ;  /* 0x00000008070a7c10 */ /* 0x002fc6000ff7e0ff */
[----:B------:R-:W-:Y:S01]  /*0f20*/  IMAD.X R15, RZ, RZ, UR5, P1 ;  /* 0x00000005ff0f7e24 */ /* 0x000fe200088e06ff */
[----:B------:R-:W-:Y:S02]  /*0f30*/  IADD3 R8, P2, PT, R8, UR8, RZ ;  /* 0x0000000808087c10 */ /* 0x000fe4000ff5e0ff */
[----:B------:R-:W-:Y:S01]  /*0f40*/  IADD3 R2, P1, PT, R2, UR8, RZ ;  /* 0x0000000802027c10 */ /* 0x000fe2000ff3e0ff */
[----:B------:R-:W-:Y:S01]  /*0f50*/  IMAD.X R11, RZ, RZ, UR9, P3 ;  /* 0x00000009ff0b7e24 */ /* 0x000fe200098e06ff */
[----:B------:R-:W-:Y:S01]  /*0f60*/  IADD3 R16, P3, PT, R16, UR8, RZ ;  /* 0x0000000810107c10 */ /* 0x000fe2000ff7e0ff */
[----:B------:R-:W-:Y:S01]  /*0f70*/  IMAD.X R9, RZ, RZ, UR9, P2 ;  /* 0x00000009ff097e24 */ /* 0x000fe200090e06ff */
[----:B------:R-:W2:Y:S01]  /*0f80*/  LDG.E.U8 R5, desc[UR6][R14.64+0x3] ;  /* 0x000003060e057981 */ /* 0x000ea2000c1e1100 */
[----:B------:R-:W-:Y:S02]  /*0f90*/  IMAD.X R3, RZ, RZ, UR9, P1 ;  /* 0x00000009ff037e24 */ /* 0x000fe400088e06ff */
[----:B------:R-:W-:Y:S01]  /*0fa0*/  IMAD.X R17, RZ, RZ, UR9, P3 ;  /* 0x00000009ff117e24 */ /* 0x000fe200098e06ff */
[----:B------:R-:W2:Y:S04]  /*0fb0*/  LDG.E.U8 R18, desc[UR6][R14.64+0x2] ;  /* 0x000002060e127981 */ /* 0x000ea8000c1e1100 */
[----:B------:R-:W3:Y:S04]  /*0fc0*/  LDG.E.U8 R19, desc[UR6][R14.64+0x1] ;  /* 0x000001060e137981 */ /* 0x000ee8000c1e1100 */
[----:B------:R-:W3:Y:S04]  /*0fd0*/  LDG.E.U8 R20, desc[UR6][R14.64] ;  /* 0x000000060e147981 */ /* 0x000ee8000c1e1100 */
[----:B------:R-:W4:Y:S04]  /*0fe0*/  LDG.E.U8 R10, desc[UR6][R10.64] ;  /* 0x000000060a0a7981 */ /* 0x000f28000c1e1100 */
[----:B------:R-:W4:Y:S04]  /*0ff0*/  LDG.E.U8 R9, desc[UR6][R8.64] ;  /* 0x0000000608097981 */ /* 0x000f28000c1e1100 */
        /* <DEDUP_REMOVED lines=9> */
[----:B------:R-:W-:-:S05]  /*1090*/  PRMT R5, R14, 0x5410, R5 ;  /* 0x000054100e057816 */ /* 0x000fca0000000005 */
[----:B------:R-:W-:-:S04]  /*10a0*/  IDP.4A.U8.U8 R5, R5, R18, RZ ;  /* 0x0000001205057226 */ /* 0x000fc800000000ff */
[----:B------:R-:W-:-:S07]  /*10b0*/  IMAD.IADD R6, R6, 0x1, R5 ;  /* 0x0000000106067824 */ /* 0x000fce00078e0205 */
.L_x_6:
[----:B------:R-:W-:Y:S05]  /*10c0*/  @P0 BRA `(.L_x_2) ;  /* 0x0000000000240947 */ /* 0x000fea0003800000 */
[----:B------:R-:W0:Y:S01]  /*10d0*/  LDCU.64 UR4, c[0x0][0x3a0] ;  /* 0x00007400ff0477ac */ /* 0x000e220008000a00 */
[----:B------:R-:W1:Y:S01]  /*10e0*/  LDCU.64 UR8, c[0x0][0x380] ;  /* 0x00007000ff0877ac */ /* 0x000e620008000a00 */
[----:B0-----:R-:W-:Y:S02]  /*10f0*/  IADD3 R4, P0, PT, R4, UR4, RZ ;  /* 0x0000000404047c10 */ /* 0x001fe4000ff1e0ff */
[----:B-1----:R-:W-:-:S03]  /*1100*/  IADD3 R2, P1, PT, R7, UR8, RZ ;  /* 0x0000000807027c10 */ /* 0x002fc6000ff3e0ff */
[----:B------:R-:W-:Y:S02]  /*1110*/  IMAD.X R5, RZ, RZ, UR5, P0 ;  /* 0x00000005ff057e24 */ /* 0x000fe400080e06ff */
[----:B------:R-:W-:-:S04]  /*1120*/  IMAD.X R3, RZ, RZ, UR9, P1 ;  /* 0x00000009ff037e24 */ /* 0x000fc800088e06ff */
[----:B------:R-:W2:Y:S04]  /*1130*/  LDG.E.U8 R5, desc[UR6][R4.64] ;  /* 0x0000000604057981 */ /* 0x000ea8000c1e1100 */
[----:B------:R-:W2:Y:S02]  /*1140*/  LDG.E.U8 R2, desc[UR6][R2.64] ;  /* 0x0000000602027981 */ /* 0x000ea4000c1e1100 */
[----:B--2---:R-:W-:-:S07]  /*1150*/  IMAD R6, R5, R2, R6 ;  /* 0x0000000205067224 */ /* 0x004fce00078e0206 */
.L_x_2:
[----:B------:R-:W0:Y:S02]  /*1160*/  LDCU.64 UR4, c[0x0][0x388] ;  /* 0x00007100ff0477ac */ /* 0x000e240008000a00 */
[----:B0-----:R-:W-:-:S04]  /*1170*/  IADD3 R12, P0, PT, R12, UR4, RZ ;  /* 0x000000040c0c7c10 */ /* 0x001fc8000ff1e0ff */
[----:B------:R-:W-:-:S05]  /*1180*/  IADD3.X R13, PT, PT, R0, UR5, RZ, P0, !PT ;  /* 0x00000005000d7c10 */ /* 0x000fca00087fe4ff */
[----:B------:R-:W-:Y:S01]  /*1190*/  STG.E.U8 desc[UR6][R12.64], R6 ;  /* 0x000000060c007986 */ /* 0x000fe2000c101106 */
[----:B------:R-:W-:Y:S05]  /*11a0*/  EXIT ;  /* 0x000000000000794d */ /* 0x000fea0003800000 */
.L_x_1:
[----:B------:R-:W-:Y:S05]  /*11b0*/  BSYNC.RECONVERGENT B0 ;  /* 0x0000000000007941 */ /* 0x000fea0003800200 */
.L_x_0:
[----:B------:R-:W0:Y:S02]  /*11c0*/  LDCU.128 UR8, c[0x0][0x380] ;  /* 0x00007000ff0877ac */ /* 0x000e240008000c00 */
[----:B0-----:R-:W-:-:S04]  /*11d0*/  IADD3 R2, P0, PT, R12, UR8, RZ ;  /* 0x000000080c027c10 */ /* 0x001fc8000ff1e0ff */
[----:B------:R-:W-:-:S06]  /*11e0*/  IADD3.X R3, PT, PT, R0, UR9, RZ, P0, !PT ;  /* 0x0000000900037c10 */ /* 0x000fcc00087fe4ff */
[----:B------:R-:W2:Y:S01]  /*11f0*/  LDG.E.U8 R3, desc[UR6][R2.64] ;  /* 0x0000000602037981 */ /* 0x000ea2000c1e1100 */
[----:B------:R-:W-:-:S04]  /*1200*/  IADD3 R12, P0, PT, R12, UR10, RZ ;  /* 0x0000000a0c0c7c10 */ /* 0x000fc8000ff1e0ff */
[----:B------:R-:W-:-:S05]  /*1210*/  IADD3.X R13, PT, PT, R0, UR11, RZ, P0, !PT ;  /* 0x0000000b000d7c10 */ /* 0x000fca00087fe4ff */
[----:B--2---:R-:W-:Y:S01]  /*1220*/  STG.E.U8 desc[UR6][R12.64], R3 ;  /* 0x000000030c007986 */ /* 0x004fe2000c101106 */
[----:B------:R-:W-:Y:S05]  /*1230*/  EXIT ;  /* 0x000000000000794d */ /* 0x000fea0003800000 */
.L_x_7:
[----:B------:R-:W-:-:S00]  /*1240*/  BRA `(.L_x_7) ;  /* 0xfffffffc00fc7947 */ /* 0x000fc0000383ffff */
[----:B------:R-:W-:-:S00]  /*1250*/  NOP ;  /* 0x0000000000007918 */ /* 0x000fc00000000000 */
        /* <DEDUP_REMOVED lines=10> */
.L_x_8:


//--------------------- .nv.shared.reserved.0     --------------------------
	.section	.nv.shared.reserved.0,"aw",@nobits
	.weak		__nv_reservedSMEM_offset_0_alias
	.size		__nv_reservedSMEM_offset_0_alias, 0, 64
	.other		__nv_reservedSMEM_offset_0_alias,@"STO_CUDA_RESERVED_SHARED STV_DEFAULT"
__nv_reservedSMEM_offset_0_alias:
	.zero		0
	.zero		64


//--------------------- .nv.constant0._Z13mooreFilter2dPhS_mmS_ji --------------------------
	.section	.nv.constant0._Z13mooreFilter2dPhS_mmS_ji,"a",@progbits
	.sectionflags	@""
	.align	4
.nv.constant0._Z13mooreFilter2dPhS_mmS_ji:
	.zero		944


//--------------------- SYMBOLS --------------------------

	.type		.nv.reservedSmem.offset0,@object
	.size		.nv.reservedSmem.offset0,0x4
